	.headerflags	@"EF_CUDA_TEXMODE_UNIFIED EF_CUDA_64BIT_ADDRESS EF_CUDA_ACCELERATORS EF_CUDA_SM90 EF_CUDA_VIRTUAL_SM(EF_CUDA_SM90)"
	.elftype	@"ET_EXEC"


//--------------------- .nv.info                  --------------------------
	.section	.nv.info,"",@"SHT_CUDA_INFO"
	.align	4


	//----- nvinfo : EIATTR_REGCOUNT
	.align		4
        /*0000*/ 	.byte	0x04, 0x2f
        /*0002*/ 	.short	(.L_1 - .L_0)
	.align		4
.L_0:
        /*0004*/ 	.word	index@(triton_poi_fused__prelu_kernel_add_2)
        /*0008*/ 	.word	0x00000012


	//----- nvinfo : EIATTR_MIN_STACK_SIZE
	.align		4
.L_1:
        /*000c*/ 	.byte	0x04, 0x12
        /*000e*/ 	.short	(.L_3 - .L_2)
	.align		4
.L_2:
        /*0010*/ 	.word	index@(triton_poi_fused__prelu_kernel_add_2)
        /*0014*/ 	.word	0x00000000


	//----- nvinfo : EIATTR_FRAME_SIZE
	.align		4
.L_3:
        /*0018*/ 	.byte	0x04, 0x11
        /*001a*/ 	.short	(.L_5 - .L_4)
	.align		4
.L_4:
        /*001c*/ 	.word	index@(triton_poi_fused__prelu_kernel_add_2)
        /*0020*/ 	.word	0x00000000


	//----- nvinfo : EIATTR_MIN_STACK_SIZE
	.align		4
.L_5:
        /*0024*/ 	.byte	0x04, 0x12
        /*0026*/ 	.short	(.L_7 - .L_6)
	.align		4
.L_6:
        /*0028*/ 	.word	index@(triton_poi_fused__prelu_kernel_add_2)
        /*002c*/ 	.word	0x00000000
.L_7:


//--------------------- .nv.info.triton_poi_fused__prelu_kernel_add_2 --------------------------
	.section	.nv.info.triton_poi_fused__prelu_kernel_add_2,"",@"SHT_CUDA_INFO"
	.sectionflags	@""
	.align	4


	//----- nvinfo : EIATTR_CUDA_API_VERSION
	.align		4
        /*0000*/ 	.byte	0x04, 0x37
        /*0002*/ 	.short	(.L_9 - .L_8)
.L_8:
        /*0004*/ 	.word	0x0000007c


	//----- nvinfo : EIATTR_KPARAM_INFO
	.align		4
.L_9:
        /*0008*/ 	.byte	0x04, 0x17
        /*000a*/ 	.short	(.L_11 - .L_10)
.L_10:
        /*000c*/ 	.word	0x00000000
        /*0010*/ 	.short	0x0004
        /*0012*/ 	.short	0x0020
        /*0014*/ 	.byte	0x00, 0xf0, 0x11, 0x00


	//----- nvinfo : EIATTR_KPARAM_INFO
	.align		4
.L_11:
        /*0018*/ 	.byte	0x04, 0x17
        /*001a*/ 	.short	(.L_13 - .L_12)
.L_12:
        /*001c*/ 	.word	0x00000000
        /*0020*/ 	.short	0x0003
        /*0022*/ 	.short	0x0018
        /*0024*/ 	.byte	0x00, 0xf4, 0x21, 0x00


	//----- nvinfo : EIATTR_KPARAM_INFO
	.align		4
.L_13:
        /*0028*/ 	.byte	0x04, 0x17
        /*002a*/ 	.short	(.L_15 - .L_14)
.L_14:
        /*002c*/ 	.word	0x00000000
        /*0030*/ 	.short	0x0002
        /*0032*/ 	.short	0x0010
        /*0034*/ 	.byte	0x00, 0xf4, 0x21, 0x00


	//----- nvinfo : EIATTR_KPARAM_INFO
	.align		4
.L_15:
        /*0038*/ 	.byte	0x04, 0x17
        /*003a*/ 	.short	(.L_17 - .L_16)
.L_16:
        /*003c*/ 	.word	0x00000000
        /*0040*/ 	.short	0x0001
        /*0042*/ 	.short	0x0008
        /*0044*/ 	.byte	0x00, 0xf4, 0x21, 0x00


	//----- nvinfo : EIATTR_KPARAM_INFO
	.align		4
.L_17:
        /*0048*/ 	.byte	0x04, 0x17
        /*004a*/ 	.short	(.L_19 - .L_18)
.L_18:
        /*004c*/ 	.word	0x00000000
        /*0050*/ 	.short	0x0000
        /*0052*/ 	.short	0x0000
        /*0054*/ 	.byte	0x00, 0xf4, 0x21, 0x00


	//----- nvinfo : EIATTR_SPARSE_MMA_MASK
	.align		4
.L_19:
        /*0058*/ 	.byte	0x03, 0x50
        /*005a*/ 	.short	0x0000


	//----- nvinfo : EIATTR_MAXREG_COUNT
	.align		4
        /*005c*/ 	.byte	0x03, 0x1b
        /*005e*/ 	.short	0x00ff


	//----- nvinfo : EIATTR_EXIT_INSTR_OFFSETS
	.align		4
        /*0060*/ 	.byte	0x04, 0x1c
        /*0062*/ 	.short	(.L_21 - .L_20)


	//   ....[0]....
.L_20:
        /*0064*/ 	.word	0x00000220


	//   ....[1]....
        /*0068*/ 	.word	0x00000240


	//----- nvinfo : EIATTR_REQNTID
	.align		4
.L_21:
        /*006c*/ 	.byte	0x04, 0x10
        /*006e*/ 	.short	(.L_23 - .L_22)
.L_22:
        /*0070*/ 	.word	0x00000080
        /*0074*/ 	.word	0x00000001
        /*0078*/ 	.word	0x00000001


	//----- nvinfo : EIATTR_CBANK_PARAM_SIZE
	.align		4
.L_23:
        /*007c*/ 	.byte	0x03, 0x19
        /*007e*/ 	.short	0x0024


	//----- nvinfo : EIATTR_PARAM_CBANK
	.align		4
        /*0080*/ 	.byte	0x04, 0x0a
        /*0082*/ 	.short	(.L_25 - .L_24)
	.align		4
.L_24:
        /*0084*/ 	.word	index@(.nv.constant0.triton_poi_fused__prelu_kernel_add_2)
        /*0088*/ 	.short	0x0210
        /*008a*/ 	.short	0x0024


	//----- nvinfo : EIATTR_SW_WAR
	.align		4
.L_25:
        /*008c*/ 	.byte	0x04, 0x36
        /*008e*/ 	.short	(.L_27 - .L_26)
.L_26:
        /*0090*/ 	.word	0x00000008
.L_27:


//--------------------- .nv.callgraph             --------------------------
	.section	.nv.callgraph,"",@"SHT_CUDA_CALLGRAPH"
	.align	4
	.sectionentsize	8
	.align		4
        /*0000*/ 	.word	0x00000000
	.align		4
        /*0004*/ 	.word	0xffffffff
	.align		4
        /*0008*/ 	.word	0x00000000
	.align		4
        /*000c*/ 	.word	0xfffffffe
	.align		4
        /*0010*/ 	.word	0x00000000
	.align		4
        /*0014*/ 	.word	0xfffffffd
	.align		4
        /*0018*/ 	.word	0x00000000
	.align		4
        /*001c*/ 	.word	0xfffffffc


//--------------------- .text.triton_poi_fused__prelu_kernel_add_2 --------------------------
	.section	.text.triton_poi_fused__prelu_kernel_add_2,"ax",@progbits
	.align	128
        .global         triton_poi_fused__prelu_kernel_add_2
        .type           triton_poi_fused__prelu_kernel_add_2,@function
        .size           triton_poi_fused__prelu_kernel_add_2,(.L_x_1 - triton_poi_fused__prelu_kernel_add_2)
        .other          triton_poi_fused__prelu_kernel_add_2,@"STO_CUDA_ENTRY STV_DEFAULT"
triton_poi_fused__prelu_kernel_add_2:
.text.triton_poi_fused__prelu_kernel_add_2:
[----:B------:R-:W0:Y:S02]  /*0000*/  LDC R1, c[0x0][0x28] ;  /* 0x00000a00ff017b82 */ /* 0x000e240000000800 */
[----:B------:R-:W1:Y:S01]  /*0010*/  S2R R2, SR_TID.X ;  /* 0x0000000000027919 */ /* 0x000e620000002100 */
[----:B------:R-:W2:Y:S01]  /*0020*/  LDC.64 R8, c[0x0][0x210] ;  /* 0x00008400ff087b82 */ /* 0x000ea20000000a00 */
[----:B------:R-:W-:Y:S01]  /*0030*/  IMAD.MOV.U32 R15, RZ, RZ, RZ ;  /* 0x000000ffff0f7224 */ /* 0x000fe200078e00ff */
[----:B------:R-:W-:Y:S01]  /*0040*/  ULDC.64 UR4, c[0x0][0x208] ;  /* 0x0000820000047ab9 */ /* 0x000fe20000000a00 */
[----:B------:R-:W3:Y:S05]  /*0050*/  S2R R3, SR_CTAID.X ;  /* 0x0000000000037919 */ /* 0x000eea0000002500 */
[----:B------:R-:W4:Y:S08]  /*0060*/  LDC.64 R6, c[0x0][0x218] ;  /* 0x00008600ff067b82 */ /* 0x000f300000000a00 */
[----:B------:R-:W5:Y:S01]  /*0070*/  LDC.64 R4, c[0x0][0x220] ;  /* 0x00008800ff047b82 */ /* 0x000f620000000a00 */
[----:B-1----:R-:W-:-:S04]  /*0080*/  LOP3.LUT R2, R2, 0x7f, RZ, 0xc0, !PT ;  /* 0x0000007f02027812 */ /* 0x002fc800078ec0ff */
[----:B---3--:R-:W-:Y:S01]  /*0090*/  LEA R3, R3, R2, 0x7 ;  /* 0x0000000203037211 */ /* 0x008fe200078e38ff */
[----:B------:R-:W-:-:S03]  /*00a0*/  HFMA2.MMA R2, -RZ, RZ, 0, 0 ;  /* 0x00000000ff027435 */ /* 0x000fc600000001ff */
[C---:B------:R-:W-:Y:S01]  /*00b0*/  ISETP.GE.AND P1, PT, R3.reuse, 0x1d00, PT ;  /* 0x00001d000300780c */ /* 0x040fe20003f26270 */
[----:B--2---:R-:W-:-:S06]  /*00c0*/  IMAD.WIDE R8, R3, 0x4, R8 ;  /* 0x0000000403087825 */ /* 0x004fcc00078e0208 */
[----:B------:R-:W-:-:S05]  /*00d0*/  IMAD.HI R0, R3, -0x72c234f7, R2 ;  /* 0x8d3dcb0903007827 */ /* 0x000fca00078e0202 */
[----:B------:R-:W-:Y:S01]  /*00e0*/  SHF.R.U32.HI R11, RZ, 0x1f, R0 ;  /* 0x0000001fff0b7819 */ /* 0x000fe20000011600 */
[----:B------:R-:W2:Y:S03]  /*00f0*/  @!P1 LDG.E R15, desc[UR4][R8.64] ;  /* 0x00000004080f9981 */ /* 0x000ea6000c1e1900 */
[----:B------:R-:W-:-:S04]  /*0100*/  LEA.HI.SX32 R11, R0, R11, 0x1b ;  /* 0x0000000b000b7211 */ /* 0x000fc800078fdaff */
[C---:B------:R-:W-:Y:S01]  /*0110*/  LEA.HI R0, R11.reuse, R11, RZ, 0x5 ;  /* 0x0000000b0b007211 */ /* 0x040fe200078f28ff */
[----:B------:R-:W-:-:S03]  /*0120*/  IMAD R2, R11, -0x3a, R3 ;  /* 0xffffffc60b027824 */ /* 0x000fc600078e0203 */
[----:B------:R-:W-:Y:S01]  /*0130*/  LOP3.LUT R0, R0, 0xffffffe0, RZ, 0xc0, !PT ;  /* 0xffffffe000007812 */ /* 0x000fe200078ec0ff */
[----:B------:R-:W-:-:S03]  /*0140*/  IMAD R2, R11, 0x3c, R2 ;  /* 0x0000003c0b027824 */ /* 0x000fc600078e0202 */
[----:B------:R-:W-:Y:S01]  /*0150*/  IADD3 R11, R11, -R0, RZ ;  /* 0x800000000b0b7210 */ /* 0x000fe20007ffe0ff */
[----:B------:R-:W-:Y:S01]  /*0160*/  HFMA2.MMA R12, -RZ, RZ, 0, 0 ;  /* 0x00000000ff0c7435 */ /* 0x000fe200000001ff */
[----:B------:R-:W-:Y:S01]  /*0170*/  MOV R0, RZ ;  /* 0x000000ff00007202 */ /* 0x000fe20000000f00 */
[----:B------:R-:W-:Y:S02]  /*0180*/  VIADD R13, R2, 0x1 ;  /* 0x00000001020d7836 */ /* 0x000fe40000000000 */
[----:B----4-:R-:W-:Y:S02]  /*0190*/  IMAD.WIDE R6, R11, 0x4, R6 ;  /* 0x000000040b067825 */ /* 0x010fe400078e0206 */
[----:B------:R-:W1:Y:S02]  /*01a0*/  LDC.64 R10, c[0x0][0x228] ;  /* 0x00008a00ff0a7b82 */ /* 0x000e640000000a00 */
[----:B-----5:R-:W-:Y:S01]  /*01b0*/  IMAD.WIDE R4, R13, 0x4, R4 ;  /* 0x000000040d047825 */ /* 0x020fe200078e0204 */
[----:B------:R-:W3:Y:S04]  /*01c0*/  @!P1 LDG.E.EL R0, desc[UR4][R6.64] ;  /* 0x0000000406009981 */ /* 0x000ee8000c2e1900 */
[----:B------:R-:W4:Y:S01]  /*01d0*/  @!P1 LDG.E R12, desc[UR4][R4.64] ;  /* 0x00000004040c9981 */ /* 0x000f22000c1e1900 */
[----:B-1----:R-:W-:Y:S01]  /*01e0*/  IMAD.WIDE R2, R3, 0x4, R10 ;  /* 0x0000000403027825 */ /* 0x002fe200078e020a */
[----:B--2---:R-:W-:-:S13]  /*01f0*/  FSETP.GT.AND P0, PT, R15, RZ, PT ;  /* 0x000000ff0f00720b */ /* 0x004fda0003f04000 */
[----:B---3--:R-:W-:-:S04]  /*0200*/  @!P0 FMUL R15, R0, R15 ;  /* 0x0000000f000f8220 */ /* 0x008fc80000400000 */
[----:B----4-:R-:W-:Y:S01]  /*0210*/  FADD R15, R15, R12 ;  /* 0x0000000c0f0f7221 */ /* 0x010fe20000000000 */
[----:B------:R-:W-:Y:S06]  /*0220*/  @P1 EXIT ;  /* 0x000000000000194d */ /* 0x000fec0003800000 */
[----:B------:R-:W-:Y:S01]  /*0230*/  STG.E desc[UR4][R2.64], R15 ;  /* 0x0000000f02007986 */ /* 0x000fe2000c101904 */
[----:B------:R-:W-:Y:S05]  /*0240*/  EXIT ;  /* 0x000000000000794d */ /* 0x000fea0003800000 */
.L_x_0:
[----:B------:R-:W-:-:S00]  /*0250*/  BRA `(.L_x_0) ;  /* 0xfffffffc00fc7947 */ /* 0x000fc0000383ffff */
[----:B------:R-:W-:-:S00]  /*0260*/  NOP ;  /* 0x0000000000007918 */ /* 0x000fc00000000000 */
        /* <DEDUP_REMOVED lines=9> */
.L_x_1:


//--------------------- .nv.constant0.triton_poi_fused__prelu_kernel_add_2 --------------------------
	.section	.nv.constant0.triton_poi_fused__prelu_kernel_add_2,"a",@progbits
	.sectionflags	@""
	.align	4
.nv.constant0.triton_poi_fused__prelu_kernel_add_2:
	.zero		564
